	.headerflags	@"EF_CUDA_TEXMODE_UNIFIED EF_CUDA_64BIT_ADDRESS EF_CUDA_ACCELERATORS EF_CUDA_SM90 EF_CUDA_VIRTUAL_SM(EF_CUDA_SM90)"
	.elftype	@"ET_EXEC"


//--------------------- .nv.info                  --------------------------
	.section	.nv.info,"",@"SHT_CUDA_INFO"
	.align	4


	//----- nvinfo : EIATTR_REGCOUNT
	.align		4
        /*0000*/ 	.byte	0x04, 0x2f
        /*0002*/ 	.short	(.L_1 - .L_0)
	.align		4
.L_0:
        /*0004*/ 	.word	index@(triton_poi_fused_convolution_div_max_pool2d_with_indices_relu_sub_12)
        /*0008*/ 	.word	0x00000022


	//----- nvinfo : EIATTR_MIN_STACK_SIZE
	.align		4
.L_1:
        /*000c*/ 	.byte	0x04, 0x12
        /*000e*/ 	.short	(.L_3 - .L_2)
	.align		4
.L_2:
        /*0010*/ 	.word	index@(triton_poi_fused_convolution_div_max_pool2d_with_indices_relu_sub_12)
        /*0014*/ 	.word	0x00000000


	//----- nvinfo : EIATTR_FRAME_SIZE
	.align		4
.L_3:
        /*0018*/ 	.byte	0x04, 0x11
        /*001a*/ 	.short	(.L_5 - .L_4)
	.align		4
.L_4:
        /*001c*/ 	.word	index@(triton_poi_fused_convolution_div_max_pool2d_with_indices_relu_sub_12)
        /*0020*/ 	.word	0x00000000


	//----- nvinfo : EIATTR_MIN_STACK_SIZE
	.align		4
.L_5:
        /*0024*/ 	.byte	0x04, 0x12
        /*0026*/ 	.short	(.L_7 - .L_6)
	.align		4
.L_6:
        /*0028*/ 	.word	index@(triton_poi_fused_convolution_div_max_pool2d_with_indices_relu_sub_12)
        /*002c*/ 	.word	0x00000000
.L_7:


//--------------------- .nv.info.triton_poi_fused_convolution_div_max_pool2d_with_indices_relu_sub_12 --------------------------
	.section	.nv.info.triton_poi_fused_convolution_div_max_pool2d_with_indices_relu_sub_12,"",@"SHT_CUDA_INFO"
	.sectionflags	@""
	.align	4


	//----- nvinfo : EIATTR_CUDA_API_VERSION
	.align		4
        /*0000*/ 	.byte	0x04, 0x37
        /*0002*/ 	.short	(.L_9 - .L_8)
.L_8:
        /*0004*/ 	.word	0x0000007c


	//----- nvinfo : EIATTR_KPARAM_INFO
	.align		4
.L_9:
        /*0008*/ 	.byte	0x04, 0x17
        /*000a*/ 	.short	(.L_11 - .L_10)
.L_10:
        /*000c*/ 	.word	0x00000000
        /*0010*/ 	.short	0x0002
        /*0012*/ 	.short	0x0010
        /*0014*/ 	.byte	0x00, 0xf0, 0x11, 0x00


	//----- nvinfo : EIATTR_KPARAM_INFO
	.align		4
.L_11:
        /*0018*/ 	.byte	0x04, 0x17
        /*001a*/ 	.short	(.L_13 - .L_12)
.L_12:
        /*001c*/ 	.word	0x00000000
        /*0020*/ 	.short	0x0001
        /*0022*/ 	.short	0x0008
        /*0024*/ 	.byte	0x00, 0xf4, 0x21, 0x00


	//----- nvinfo : EIATTR_KPARAM_INFO
	.align		4
.L_13:
        /*0028*/ 	.byte	0x04, 0x17
        /*002a*/ 	.short	(.L_15 - .L_14)
.L_14:
        /*002c*/ 	.word	0x00000000
        /*0030*/ 	.short	0x0000
        /*0032*/ 	.short	0x0000
        /*0034*/ 	.byte	0x00, 0xf4, 0x21, 0x00


	//----- nvinfo : EIATTR_SPARSE_MMA_MASK
	.align		4
.L_15:
        /*0038*/ 	.byte	0x03, 0x50
        /*003a*/ 	.short	0x0000


	//----- nvinfo : EIATTR_MAXREG_COUNT
	.align		4
        /*003c*/ 	.byte	0x03, 0x1b
        /*003e*/ 	.short	0x00ff


	//----- nvinfo : EIATTR_EXIT_INSTR_OFFSETS
	.align		4
        /*0040*/ 	.byte	0x04, 0x1c
        /*0042*/ 	.short	(.L_17 - .L_16)


	//   ....[0]....
.L_16:
        /*0044*/ 	.word	0x00000840


	//----- nvinfo : EIATTR_REQNTID
	.align		4
.L_17:
        /*0048*/ 	.byte	0x04, 0x10
        /*004a*/ 	.short	(.L_19 - .L_18)
.L_18:
        /*004c*/ 	.word	0x00000080
        /*0050*/ 	.word	0x00000001
        /*0054*/ 	.word	0x00000001


	//----- nvinfo : EIATTR_CBANK_PARAM_SIZE
	.align		4
.L_19:
        /*0058*/ 	.byte	0x03, 0x19
        /*005a*/ 	.short	0x0014


	//----- nvinfo : EIATTR_PARAM_CBANK
	.align		4
        /*005c*/ 	.byte	0x04, 0x0a
        /*005e*/ 	.short	(.L_21 - .L_20)
	.align		4
.L_20:
        /*0060*/ 	.word	index@(.nv.constant0.triton_poi_fused_convolution_div_max_pool2d_with_indices_relu_sub_12)
        /*0064*/ 	.short	0x0210
        /*0066*/ 	.short	0x0014


	//----- nvinfo : EIATTR_SW_WAR
	.align		4
.L_21:
        /*0068*/ 	.byte	0x04, 0x36
        /*006a*/ 	.short	(.L_23 - .L_22)
.L_22:
        /*006c*/ 	.word	0x00000008
.L_23:


//--------------------- .nv.callgraph             --------------------------
	.section	.nv.callgraph,"",@"SHT_CUDA_CALLGRAPH"
	.align	4
	.sectionentsize	8
	.align		4
        /*0000*/ 	.word	0x00000000
	.align		4
        /*0004*/ 	.word	0xffffffff
	.align		4
        /*0008*/ 	.word	0x00000000
	.align		4
        /*000c*/ 	.word	0xfffffffe
	.align		4
        /*0010*/ 	.word	0x00000000
	.align		4
        /*0014*/ 	.word	0xfffffffd
	.align		4
        /*0018*/ 	.word	0x00000000
	.align		4
        /*001c*/ 	.word	0xfffffffc


//--------------------- .text.triton_poi_fused_convolution_div_max_pool2d_with_indices_relu_sub_12 --------------------------
	.section	.text.triton_poi_fused_convolution_div_max_pool2d_with_indices_relu_sub_12,"ax",@progbits
	.align	128
        .global         triton_poi_fused_convolution_div_max_pool2d_with_indices_relu_sub_12
        .type           triton_poi_fused_convolution_div_max_pool2d_with_indices_relu_sub_12,@function
        .size           triton_poi_fused_convolution_div_max_pool2d_with_indices_relu_sub_12,(.L_x_1 - triton_poi_fused_convolution_div_max_pool2d_with_indices_relu_sub_12)
        .other          triton_poi_fused_convolution_div_max_pool2d_with_indices_relu_sub_12,@"STO_CUDA_ENTRY STV_DEFAULT"
triton_poi_fused_convolution_div_max_pool2d_with_indices_relu_sub_12:
.text.triton_poi_fused_convolution_div_max_pool2d_with_indices_relu_sub_12:
[----:B------:R-:W-:Y:S01]  /*0000*/  LDC R1, c[0x0][0x28] ;  /* 0x00000a00ff017b82 */ /* 0x000fe20000000800 */
[----:B------:R-:W1:Y:S01]  /*0010*/  S2R R0, SR_TID.X ;  /* 0x0000000000007919 */ /* 0x000e620000002100 */
[----:B------:R-:W-:Y:S01]  /*0020*/  ULDC.64 UR4, c[0x0][0x208] ;  /* 0x0000820000047ab9 */ /* 0x000fe20000000a00 */
[----:B------:R-:W2:Y:S01]  /*0030*/  S2R R3, SR_CTAID.X ;  /* 0x0000000000037919 */ /* 0x000ea20000002500 */
[----:B-1----:R-:W-:Y:S01]  /*0040*/  IMAD.SHL.U32 R0, R0, 0x4, RZ ;  /* 0x0000000400007824 */ /* 0x002fe200078e00ff */
[----:B--2---:R-:W-:-:S04]  /*0050*/  SHF.R.S32.HI R5, RZ, 0x15, R3 ;  /* 0x00000015ff057819 */ /* 0x004fc80000011403 */
[----:B------:R-:W-:Y:S02]  /*0060*/  LOP3.LUT R0, R0, 0x1fc, RZ, 0xc0, !PT ;  /* 0x000001fc00007812 */ /* 0x000fe400078ec0ff */
[----:B------:R-:W-:-:S03]  /*0070*/  SGXT R5, R5, 0x1 ;  /* 0x000000010505781a */ /* 0x000fc60000000200 */
[----:B------:R-:W-:-:S05]  /*0080*/  IMAD R0, R3, 0x400, R0 ;  /* 0x0000040003007824 */ /* 0x000fca00078e0200 */
[----:B------:R-:W-:Y:S02]  /*0090*/  SHF.R.S32.HI R3, RZ, 0x1f, R0 ;  /* 0x0000001fff037819 */ /* 0x000fe40000011400 */
[-C--:B------:R-:W-:Y:S02]  /*00a0*/  LEA.HI R7, R5, R0.reuse, RZ, 0xb ;  /* 0x0000000005077211 */ /* 0x080fe400078f58ff */
[----:B------:R-:W-:Y:S02]  /*00b0*/  LEA.HI R4, R3, R0, RZ, 0x7 ;  /* 0x0000000003047211 */ /* 0x000fe400078f38ff */
[----:B------:R-:W1:Y:S01]  /*00c0*/  LDC.64 R2, c[0x0][0x210] ;  /* 0x00008400ff027b82 */ /* 0x000e620000000a00 */
[----:B------:R-:W-:Y:S01]  /*00d0*/  IMAD.SHL.U32 R9, R7, 0x4, RZ ;  /* 0x0000000407097824 */ /* 0x000fe200078e00ff */
[----:B------:R-:W-:Y:S02]  /*00e0*/  SHF.R.S32.HI R6, RZ, 0x7, R4 ;  /* 0x00000007ff067819 */ /* 0x000fe40000011404 */
[----:B------:R-:W-:-:S02]  /*00f0*/  LOP3.LUT R7, R4, 0xffffff80, RZ, 0xc0, !PT ;  /* 0xffffff8004077812 */ /* 0x000fc400078ec0ff */
[----:B------:R-:W-:Y:S02]  /*0100*/  LEA.HI R8, R6, R6, RZ, 0x4 ;  /* 0x0000000606087211 */ /* 0x000fe400078f20ff */
[----:B------:R-:W-:Y:S01]  /*0110*/  LOP3.LUT R9, R9, 0xffffe000, RZ, 0xc0, !PT ;  /* 0xffffe00009097812 */ /* 0x000fe200078ec0ff */
[----:B------:R-:W-:Y:S01]  /*0120*/  IMAD.IADD R4, R0, 0x1, -R7 ;  /* 0x0000000100047824 */ /* 0x000fe200078e0a07 */
[----:B------:R-:W-:-:S03]  /*0130*/  LOP3.LUT R7, R8, 0xfffff0, RZ, 0xc0, !PT ;  /* 0x00fffff008077812 */ /* 0x000fc600078ec0ff */
[----:B------:R-:W-:Y:S02]  /*0140*/  IMAD.IADD R8, R4, 0x1, R9 ;  /* 0x0000000104087824 */ /* 0x000fe400078e0209 */
[----:B------:R-:W-:-:S04]  /*0150*/  IMAD.IADD R7, R6, 0x1, -R7 ;  /* 0x0000000106077824 */ /* 0x000fc800078e0a07 */
[----:B------:R-:W-:-:S04]  /*0160*/  IMAD R7, R7, 0x100, R8 ;  /* 0x0000010007077824 */ /* 0x000fc800078e0208 */
[C---:B------:R-:W-:Y:S02]  /*0170*/  VIADD R13, R7.reuse, 0x80 ;  /* 0x00000080070d7836 */ /* 0x040fe40000000000 */
[----:B-1----:R-:W-:-:S04]  /*0180*/  IMAD.WIDE R20, R7, 0x4, R2 ;  /* 0x0000000407147825 */ /* 0x002fc800078e0202 */
[----:B------:R-:W-:Y:S02]  /*0190*/  IMAD.WIDE R12, R13, 0x4, R2 ;  /* 0x000000040d0c7825 */ /* 0x000fe400078e0202 */
[----:B------:R-:W2:Y:S04]  /*01a0*/  LDG.E.128 R20, desc[UR4][R20.64] ;  /* 0x0000000414147981 */ /* 0x000ea8000c1e1d00 */
[----:B------:R-:W2:Y:S01]  /*01b0*/  LDG.E.128 R12, desc[UR4][R12.64] ;  /* 0x000000040c0c7981 */ /* 0x000ea2000c1e1d00 */
[----:B------:R-:W-:-:S04]  /*01c0*/  VIADD R9, R7, 0x1000 ;  /* 0x0000100007097836 */ /* 0x000fc80000000000 */
[----:B------:R-:W-:-:S04]  /*01d0*/  IMAD.WIDE R8, R9, 0x4, R2 ;  /* 0x0000000409087825 */ /* 0x000fc800078e0202 */
[----:B------:R-:W-:Y:S02]  /*01e0*/  VIADD R6, R0, 0x200 ;  /* 0x0000020000067836 */ /* 0x000fe40000000000 */
[----:B------:R-:W3:Y:S01]  /*01f0*/  LDG.E.128 R8, desc[UR4][R8.64] ;  /* 0x0000000408087981 */ /* 0x000ee2000c1e1d00 */
[----:B------:R-:W-:Y:S02]  /*0200*/  VIADD R7, R7, 0x1080 ;  /* 0x0000108007077836 */ /* 0x000fe40000000000 */
[CC--:B------:R-:W-:Y:S02]  /*0210*/  LEA.HI R16, R5.reuse, R6.reuse, RZ, 0x7 ;  /* 0x0000000605107211 */ /* 0x0c0fe400078f38ff */
[----:B------:R-:W-:Y:S02]  /*0220*/  LEA.HI R5, R5, R6, RZ, 0xb ;  /* 0x0000000605057211 */ /* 0x000fe400078f58ff */
[----:B------:R-:W-:-:S03]  /*0230*/  SHF.R.S32.HI R16, RZ, 0x7, R16 ;  /* 0x00000007ff107819 */ /* 0x000fc60000011410 */
[----:B------:R-:W-:Y:S01]  /*0240*/  IMAD.SHL.U32 R6, R5, 0x4, RZ ;  /* 0x0000000405067824 */ /* 0x000fe200078e00ff */
[----:B------:R-:W-:-:S04]  /*0250*/  LEA.HI R5, R16, R16, RZ, 0x4 ;  /* 0x0000001010057211 */ /* 0x000fc800078f20ff */
[----:B------:R-:W-:Y:S02]  /*0260*/  LOP3.LUT R17, R6, 0xffffe000, RZ, 0xc0, !PT ;  /* 0xffffe00006117812 */ /* 0x000fe400078ec0ff */
[----:B------:R-:W-:-:S03]  /*0270*/  LOP3.LUT R5, R5, 0xfffff0, RZ, 0xc0, !PT ;  /* 0x00fffff005057812 */ /* 0x000fc600078ec0ff */
[----:B------:R-:W-:Y:S02]  /*0280*/  IMAD.IADD R6, R4, 0x1, R17 ;  /* 0x0000000104067824 */ /* 0x000fe400078e0211 */
[----:B------:R-:W-:Y:S02]  /*0290*/  IMAD.IADD R25, R16, 0x1, -R5 ;  /* 0x0000000110197824 */ /* 0x000fe400078e0a05 */
[----:B------:R-:W-:-:S04]  /*02a0*/  IMAD.WIDE R4, R7, 0x4, R2 ;  /* 0x0000000407047825 */ /* 0x000fc800078e0202 */
[----:B------:R-:W-:Y:S02]  /*02b0*/  IMAD R25, R25, 0x100, R6 ;  /* 0x0000010019197824 */ /* 0x000fe400078e0206 */
[----:B------:R-:W4:Y:S02]  /*02c0*/  LDG.E.128 R4, desc[UR4][R4.64] ;  /* 0x0000000404047981 */ /* 0x000f24000c1e1d00 */
[C---:B------:R-:W-:Y:S02]  /*02d0*/  VIADD R17, R25.reuse, 0x80 ;  /* 0x0000008019117836 */ /* 0x040fe40000000000 */
[----:B------:R-:W-:-:S04]  /*02e0*/  IMAD.WIDE R28, R25, 0x4, R2 ;  /* 0x00000004191c7825 */ /* 0x000fc800078e0202 */
[----:B------:R-:W-:Y:S02]  /*02f0*/  IMAD.WIDE R16, R17, 0x4, R2 ;  /* 0x0000000411107825 */ /* 0x000fe400078e0202 */
[----:B------:R-:W5:Y:S04]  /*0300*/  LDG.E.128 R28, desc[UR4][R28.64] ;  /* 0x000000041c1c7981 */ /* 0x000f68000c1e1d00 */
[----:B------:R-:W5:Y:S01]  /*0310*/  LDG.E.128 R16, desc[UR4][R16.64] ;  /* 0x0000000410107981 */ /* 0x000f62000c1e1d00 */
[C---:B--2---:R-:W-:Y:S02]  /*0320*/  FSETP.GT.AND P0, PT, R12.reuse, R20, PT ;  /* 0x000000140c00720b */ /* 0x044fe40003f04000 */
[----:B------:R-:W-:Y:S02]  /*0330*/  FSETP.GT.AND P1, PT, R13, R21, PT ;  /* 0x000000150d00720b */ /* 0x000fe40003f24000 */
[----:B------:R-:W-:-:S02]  /*0340*/  FSETP.NAN.AND P2, PT, R12, R12, PT ;  /* 0x0000000c0c00720b */ /* 0x000fc40003f48000 */
[----:B------:R-:W-:-:S07]  /*0350*/  FSETP.NAN.AND P3, PT, R13, R13, PT ;  /* 0x0000000d0d00720b */ /* 0x000fce0003f68000 */
[----:B------:R-:W-:Y:S02]  /*0360*/  @!P0 FSEL R12, R12, R20, P2 ;  /* 0x000000140c0c8208 */ /* 0x000fe40001000000 */
[C---:B------:R-:W-:Y:S02]  /*0370*/  FSETP.GT.AND P0, PT, R14.reuse, R22, PT ;  /* 0x000000160e00720b */ /* 0x040fe40003f04000 */
[----:B------:R-:W-:Y:S02]  /*0380*/  FSETP.GT.AND P2, PT, R15, R23, PT ;  /* 0x000000170f00720b */ /* 0x000fe40003f44000 */
[----:B------:R-:W-:Y:S01]  /*0390*/  @!P1 FSEL R13, R13, R21, P3 ;  /* 0x000000150d0d9208 */ /* 0x000fe20001800000 */
[----:B------:R-:W-:Y:S01]  /*03a0*/  VIADD R21, R25, 0x1000 ;  /* 0x0000100019157836 */ /* 0x000fe20000000000 */
[----:B------:R-:W-:Y:S02]  /*03b0*/  FSETP.NAN.AND P1, PT, R14, R14, PT ;  /* 0x0000000e0e00720b */ /* 0x000fe40003f28000 */
[----:B------:R-:W-:Y:S01]  /*03c0*/  FSETP.NAN.AND P3, PT, R15, R15, PT ;  /* 0x0000000f0f00720b */ /* 0x000fe20003f68000 */
[----:B------:R-:W-:-:S04]  /*03d0*/  IMAD.WIDE R20, R21, 0x4, R2 ;  /* 0x0000000415147825 */ /* 0x000fc800078e0202 */
[----:B------:R-:W-:Y:S02]  /*03e0*/  @!P0 FSEL R14, R14, R22, P1 ;  /* 0x000000160e0e8208 */ /* 0x000fe40000800000 */
[----:B------:R-:W-:Y:S02]  /*03f0*/  @!P2 FSEL R15, R15, R23, P3 ;  /* 0x000000170f0fa208 */ /* 0x000fe40001800000 */
[----:B------:R-:W2:Y:S01]  /*0400*/  LDG.E.128 R20, desc[UR4][R20.64] ;  /* 0x0000000414147981 */ /* 0x000ea2000c1e1d00 */
[----:B------:R-:W-:-:S04]  /*0410*/  VIADD R25, R25, 0x1080 ;  /* 0x0000108019197836 */ /* 0x000fc80000000000 */
[----:B------:R-:W-:-:S05]  /*0420*/  IMAD.WIDE R2, R25, 0x4, R2 ;  /* 0x0000000419027825 */ /* 0x000fca00078e0202 */
[----:B------:R1:W2:Y:S01]  /*0430*/  LDG.E.128 R24, desc[UR4][R2.64] ;  /* 0x0000000402187981 */ /* 0x0002a2000c1e1d00 */
[-C--:B---3--:R-:W-:Y:S02]  /*0440*/  FSETP.NAN.AND P4, PT, R8, R8.reuse, PT ;  /* 0x000000080800720b */ /* 0x088fe40003f88000 */
[----:B------:R-:W-:Y:S02]  /*0450*/  FSETP.GEU.AND P0, PT, R12, R8, PT ;  /* 0x000000080c00720b */ /* 0x000fe40003f0e000 */
[-C--:B------:R-:W-:Y:S02]  /*0460*/  FSETP.NAN.AND P1, PT, R10, R10.reuse, PT ;  /* 0x0000000a0a00720b */ /* 0x080fe40003f28000 */
[----:B------:R-:W-:Y:S02]  /*0470*/  FSETP.GEU.AND P2, PT, R13, R9, PT ;  /* 0x000000090d00720b */ /* 0x000fe40003f4e000 */
[----:B------:R-:W-:Y:S01]  /*0480*/  FSETP.GEU.AND P3, PT, R14, R10, PT ;  /* 0x0000000a0e00720b */ /* 0x000fe20003f6e000 */
[----:B-1----:R-:W1:Y:S04]  /*0490*/  LDC.64 R2, c[0x0][0x218] ;  /* 0x00008600ff027b82 */ /* 0x002e680000000a00 */
[----:B------:R-:W-:-:S02]  /*04a0*/  @!P4 FSEL R8, R8, R12, !P0 ;  /* 0x0000000c0808c208 */ /* 0x000fc40004000000 */
[----:B------:R-:W-:Y:S02]  /*04b0*/  FSETP.NAN.AND P0, PT, R9, R9, PT ;  /* 0x000000090900720b */ /* 0x000fe40003f08000 */
[----:B------:R-:W-:Y:S02]  /*04c0*/  @!P1 FSEL R10, R10, R14, !P3 ;  /* 0x0000000e0a0a9208 */ /* 0x000fe40005800000 */
[----:B----4-:R-:W-:-:S09]  /*04d0*/  FSETP.NAN.AND P3, PT, R4, R4, PT ;  /* 0x000000040400720b */ /* 0x010fd20003f68000 */
[----:B------:R-:W-:Y:S02]  /*04e0*/  @!P0 FSEL R9, R9, R13, !P2 ;  /* 0x0000000d09098208 */ /* 0x000fe40005000000 */
[----:B------:R-:W-:Y:S02]  /*04f0*/  FSETP.NAN.AND P2, PT, R11, R11, PT ;  /* 0x0000000b0b00720b */ /* 0x000fe40003f48000 */
[----:B------:R-:W-:Y:S02]  /*0500*/  FSETP.NAN.AND P0, PT, R5, R5, PT ;  /* 0x000000050500720b */ /* 0x000fe40003f08000 */
[----:B------:R-:W-:Y:S02]  /*0510*/  FSETP.NAN.AND P1, PT, R6, R6, PT ;  /* 0x000000060600720b */ /* 0x000fe40003f28000 */
[----:B------:R-:W-:Y:S02]  /*0520*/  FSETP.GEU.AND P4, PT, R15, R11, PT ;  /* 0x0000000b0f00720b */ /* 0x000fe40003f8e000 */
[----:B------:R-:W-:-:S05]  /*0530*/  FSETP.GEU.AND P5, PT, R8, R4, PT ;  /* 0x000000040800720b */ /* 0x000fca0003fae000 */
[----:B------:R-:W-:Y:S02]  /*0540*/  @!P2 FSEL R11, R11, R15, !P4 ;  /* 0x0000000f0b0ba208 */ /* 0x000fe40006000000 */
[----:B------:R-:W-:Y:S02]  /*0550*/  FSETP.NAN.AND P2, PT, R7, R7, PT ;  /* 0x000000070700720b */ /* 0x000fe40003f48000 */
[----:B------:R-:W-:Y:S02]  /*0560*/  @!P3 SEL R4, R4, R8, !P5 ;  /* 0x000000080404b207 */ /* 0x000fe40006800000 */
[----:B-----5:R-:W-:Y:S02]  /*0570*/  FSETP.GT.AND P3, PT, R16, R28, PT ;  /* 0x0000001c1000720b */ /* 0x020fe40003f64000 */
[----:B------:R-:W-:Y:S02]  /*0580*/  FSETP.GEU.AND P4, PT, R9, R5, PT ;  /* 0x000000050900720b */ /* 0x000fe40003f8e000 */
[----:B------:R-:W-:-:S02]  /*0590*/  FSETP.GEU.AND P5, PT, R10, R6, PT ;  /* 0x000000060a00720b */ /* 0x000fc40003fae000 */
[----:B------:R-:W-:Y:S02]  /*05a0*/  @!P0 SEL R5, R5, R9, !P4 ;  /* 0x0000000905058207 */ /* 0x000fe40006000000 */
[----:B------:R-:W-:Y:S02]  /*05b0*/  @!P1 SEL R6, R6, R10, !P5 ;  /* 0x0000000a06069207 */ /* 0x000fe40006800000 */
[----:B------:R-:W-:Y:S02]  /*05c0*/  FSETP.GT.AND P1, PT, R17, R29, PT ;  /* 0x0000001d1100720b */ /* 0x000fe40003f24000 */
[----:B------:R-:W-:Y:S02]  /*05d0*/  FSETP.GT.AND P0, PT, R18, R30, PT ;  /* 0x0000001e1200720b */ /* 0x000fe40003f04000 */
[----:B------:R-:W-:Y:S02]  /*05e0*/  FSETP.GEU.AND P5, PT, R11, R7, PT ;  /* 0x000000070b00720b */ /* 0x000fe40003fae000 */
[----:B------:R-:W-:-:S02]  /*05f0*/  FSETP.NAN.AND P4, PT, R16, R16, PT ;  /* 0x000000101000720b */ /* 0x000fc40003f88000 */
[----:B------:R-:W-:Y:S02]  /*0600*/  @!P2 SEL R7, R7, R11, !P5 ;  /* 0x0000000b0707a207 */ /* 0x000fe40006800000 */
[----:B------:R-:W-:Y:S02]  /*0610*/  @!P3 FSEL R16, R16, R28, P4 ;  /* 0x0000001c1010b208 */ /* 0x000fe40002000000 */
[----:B------:R-:W-:Y:S02]  /*0620*/  FSETP.NAN.AND P4, PT, R17, R17, PT ;  /* 0x000000111100720b */ /* 0x000fe40003f88000 */
[----:B------:R-:W-:Y:S02]  /*0630*/  FSETP.GT.AND P3, PT, R19, R31, PT ;  /* 0x0000001f1300720b */ /* 0x000fe40003f64000 */
[----:B------:R-:W-:Y:S02]  /*0640*/  FSETP.NAN.AND P5, PT, R18, R18, PT ;  /* 0x000000121200720b */ /* 0x000fe40003fa8000 */
[----:B------:R-:W-:-:S02]  /*0650*/  @!P1 FSEL R17, R17, R29, P4 ;  /* 0x0000001d11119208 */ /* 0x000fc40002000000 */
[----:B------:R-:W-:Y:S02]  /*0660*/  @!P0 FSEL R18, R18, R30, P5 ;  /* 0x0000001e12128208 */ /* 0x000fe40002800000 */
[----:B------:R-:W-:-:S05]  /*0670*/  FSETP.NAN.AND P4, PT, R19, R19, PT ;  /* 0x000000131300720b */ /* 0x000fca0003f88000 */
[----:B------:R-:W-:Y:S01]  /*0680*/  @!P3 FSEL R19, R19, R31, P4 ;  /* 0x0000001f1313b208 */ /* 0x000fe20002000000 */
[----:B-1----:R-:W-:-:S05]  /*0690*/  IMAD.WIDE R2, R0, 0x4, R2 ;  /* 0x0000000400027825 */ /* 0x002fca00078e0202 */
[----:B------:R-:W-:Y:S01]  /*06a0*/  STG.E.128 desc[UR4][R2.64], R4 ;  /* 0x0000000402007986 */ /* 0x000fe2000c101d04 */
[----:B--2---:R-:W-:Y:S02]  /*06b0*/  FSETP.NAN.AND P2, PT, R20, R20, PT ;  /* 0x000000141400720b */ /* 0x004fe40003f48000 */
[-C--:B------:R-:W-:Y:S02]  /*06c0*/  FSETP.NAN.AND P0, PT, R21, R21.reuse, PT ;  /* 0x000000151500720b */ /* 0x080fe40003f08000 */
[----:B------:R-:W-:Y:S02]  /*06d0*/  FSETP.NAN.AND P1, PT, R22, R22, PT ;  /* 0x000000161600720b */ /* 0x000fe40003f28000 */
[----:B------:R-:W-:Y:S02]  /*06e0*/  FSETP.GEU.AND P5, PT, R16, R20, PT ;  /* 0x000000141000720b */ /* 0x000fe40003fae000 */
[----:B------:R-:W-:-:S05]  /*06f0*/  FSETP.GEU.AND P4, PT, R17, R21, PT ;  /* 0x000000151100720b */ /* 0x000fca0003f8e000 */
[----:B------:R-:W-:Y:S02]  /*0700*/  @!P2 FSEL R20, R20, R16, !P5 ;  /* 0x000000101414a208 */ /* 0x000fe40006800000 */
[----:B------:R-:W-:Y:S02]  /*0710*/  FSETP.NAN.AND P2, PT, R23, R23, PT ;  /* 0x000000171700720b */ /* 0x000fe40003f48000 */
[----:B------:R-:W-:Y:S02]  /*0720*/  FSETP.NAN.AND P3, PT, R24, R24, PT ;  /* 0x000000181800720b */ /* 0x000fe40003f68000 */
[----:B------:R-:W-:Y:S02]  /*0730*/  FSETP.GEU.AND P5, PT, R18, R22, PT ;  /* 0x000000161200720b */ /* 0x000fe40003fae000 */
[----:B------:R-:W-:Y:S02]  /*0740*/  @!P0 FSEL R21, R21, R17, !P4 ;  /* 0x0000001115158208 */ /* 0x000fe40006000000 */
[----:B------:R-:W-:-:S02]  /*0750*/  @!P1 FSEL R22, R22, R18, !P5 ;  /* 0x0000001216169208 */ /* 0x000fc40006800000 */
[----:B------:R-:W-:Y:S02]  /*0760*/  FSETP.NAN.AND P0, PT, R25, R25, PT ;  /* 0x000000191900720b */ /* 0x000fe40003f08000 */
[----:B------:R-:W-:Y:S02]  /*0770*/  FSETP.NAN.AND P4, PT, R26, R26, PT ;  /* 0x0000001a1a00720b */ /* 0x000fe40003f88000 */
[----:B------:R-:W-:Y:S02]  /*0780*/  FSETP.NAN.AND P1, PT, R27, R27, PT ;  /* 0x0000001b1b00720b */ /* 0x000fe40003f28000 */
[----:B------:R-:W-:Y:S02]  /*0790*/  FSETP.GEU.AND P5, PT, R19, R23, PT ;  /* 0x000000171300720b */ /* 0x000fe40003fae000 */
[----:B------:R-:W-:Y:S02]  /*07a0*/  FSETP.GEU.AND P6, PT, R20, R24, PT ;  /* 0x000000181400720b */ /* 0x000fe40003fce000 */
[----:B------:R-:W-:-:S02]  /*07b0*/  @!P2 FSEL R23, R23, R19, !P5 ;  /* 0x000000131717a208 */ /* 0x000fc40006800000 */
[----:B------:R-:W-:Y:S02]  /*07c0*/  @!P3 SEL R24, R24, R20, !P6 ;  /* 0x000000141818b207 */ /* 0x000fe40007000000 */
[----:B------:R-:W-:Y:S02]  /*07d0*/  FSETP.GEU.AND P2, PT, R21, R25, PT ;  /* 0x000000191500720b */ /* 0x000fe40003f4e000 */
[----:B------:R-:W-:Y:S02]  /*07e0*/  FSETP.GEU.AND P3, PT, R22, R26, PT ;  /* 0x0000001a1600720b */ /* 0x000fe40003f6e000 */
[----:B------:R-:W-:Y:S02]  /*07f0*/  FSETP.GEU.AND P5, PT, R23, R27, PT ;  /* 0x0000001b1700720b */ /* 0x000fe40003fae000 */
[----:B------:R-:W-:Y:S02]  /*0800*/  @!P0 SEL R25, R25, R21, !P2 ;  /* 0x0000001519198207 */ /* 0x000fe40005000000 */
[----:B------:R-:W-:-:S02]  /*0810*/  @!P4 SEL R26, R26, R22, !P3 ;  /* 0x000000161a1ac207 */ /* 0x000fc40005800000 */
[----:B------:R-:W-:-:S05]  /*0820*/  @!P1 SEL R27, R27, R23, !P5 ;  /* 0x000000171b1b9207 */ /* 0x000fca0006800000 */
[----:B------:R-:W-:Y:S01]  /*0830*/  STG.E.128 desc[UR4][R2.64+0x800], R24 ;  /* 0x0008001802007986 */ /* 0x000fe2000c101d04 */
[----:B------:R-:W-:Y:S05]  /*0840*/  EXIT ;  /* 0x000000000000794d */ /* 0x000fea0003800000 */
.L_x_0:
[----:B------:R-:W-:-:S00]  /*0850*/  BRA `(.L_x_0) ;  /* 0xfffffffc00fc7947 */ /* 0x000fc0000383ffff */
[----:B------:R-:W-:-:S00]  /*0860*/  NOP ;  /* 0x0000000000007918 */ /* 0x000fc00000000000 */
        /* <DEDUP_REMOVED lines=9> */
.L_x_1:


//--------------------- .nv.constant0.triton_poi_fused_convolution_div_max_pool2d_with_indices_relu_sub_12 --------------------------
	.section	.nv.constant0.triton_poi_fused_convolution_div_max_pool2d_with_indices_relu_sub_12,"a",@progbits
	.sectionflags	@""
	.align	4
.nv.constant0.triton_poi_fused_convolution_div_max_pool2d_with_indices_relu_sub_12:
	.zero		548
